//
// Generated by NVIDIA NVVM Compiler
//
// Compiler Build ID: CL-36424714
// Cuda compilation tools, release 13.0, V13.0.88
// Based on NVVM 20.0.0
//

.version 9.0
.target sm_100
.address_size 64

	// .globl	default_function_kernel

.visible .entry default_function_kernel(
	.param .u64 .ptr .align 1 default_function_kernel_param_0,
	.param .u64 .ptr .align 1 default_function_kernel_param_1
)
{
	.reg .pred 	%p<4>;
	.reg .b32 	%r<13>;
	.reg .b32 	%f<64>;
	.reg .b64 	%rd<13>;

	ld.param.u64 	%rd7, [default_function_kernel_param_0];
	ld.param.u64 	%rd6, [default_function_kernel_param_1];
	cvta.to.global.u64 	%rd8, %rd7;
	add.s64 	%rd1, %rd8, 56;
	mov.b32 	%r10, 0;
	mov.f32 	%f63, 0f7F7FFFFD;
$L__BB0_1:
	mul.wide.u32 	%rd9, %r10, 5712;
	add.s64 	%rd2, %rd1, %rd9;
	mov.b32 	%r11, 0;
$L__BB0_2:
	mul.wide.u32 	%rd10, %r11, 336;
	add.s64 	%rd12, %rd2, %rd10;
	mov.b32 	%r12, 0;
$L__BB0_3:
	ld.global.nc.f32 	%f6, [%rd12+-56];
	min.f32 	%f7, %f63, %f6;
	ld.global.nc.f32 	%f8, [%rd12+-52];
	min.f32 	%f9, %f7, %f8;
	ld.global.nc.f32 	%f10, [%rd12+-48];
	min.f32 	%f11, %f9, %f10;
	ld.global.nc.f32 	%f12, [%rd12+-44];
	min.f32 	%f13, %f11, %f12;
	ld.global.nc.f32 	%f14, [%rd12+-40];
	min.f32 	%f15, %f13, %f14;
	ld.global.nc.f32 	%f16, [%rd12+-36];
	min.f32 	%f17, %f15, %f16;
	ld.global.nc.f32 	%f18, [%rd12+-32];
	min.f32 	%f19, %f17, %f18;
	ld.global.nc.f32 	%f20, [%rd12+-28];
	min.f32 	%f21, %f19, %f20;
	ld.global.nc.f32 	%f22, [%rd12+-24];
	min.f32 	%f23, %f21, %f22;
	ld.global.nc.f32 	%f24, [%rd12+-20];
	min.f32 	%f25, %f23, %f24;
	ld.global.nc.f32 	%f26, [%rd12+-16];
	min.f32 	%f27, %f25, %f26;
	ld.global.nc.f32 	%f28, [%rd12+-12];
	min.f32 	%f29, %f27, %f28;
	ld.global.nc.f32 	%f30, [%rd12+-8];
	min.f32 	%f31, %f29, %f30;
	ld.global.nc.f32 	%f32, [%rd12+-4];
	min.f32 	%f33, %f31, %f32;
	ld.global.nc.f32 	%f34, [%rd12];
	min.f32 	%f35, %f33, %f34;
	ld.global.nc.f32 	%f36, [%rd12+4];
	min.f32 	%f37, %f35, %f36;
	ld.global.nc.f32 	%f38, [%rd12+8];
	min.f32 	%f39, %f37, %f38;
	ld.global.nc.f32 	%f40, [%rd12+12];
	min.f32 	%f41, %f39, %f40;
	ld.global.nc.f32 	%f42, [%rd12+16];
	min.f32 	%f43, %f41, %f42;
	ld.global.nc.f32 	%f44, [%rd12+20];
	min.f32 	%f45, %f43, %f44;
	ld.global.nc.f32 	%f46, [%rd12+24];
	min.f32 	%f47, %f45, %f46;
	ld.global.nc.f32 	%f48, [%rd12+28];
	min.f32 	%f49, %f47, %f48;
	ld.global.nc.f32 	%f50, [%rd12+32];
	min.f32 	%f51, %f49, %f50;
	ld.global.nc.f32 	%f52, [%rd12+36];
	min.f32 	%f53, %f51, %f52;
	ld.global.nc.f32 	%f54, [%rd12+40];
	min.f32 	%f55, %f53, %f54;
	ld.global.nc.f32 	%f56, [%rd12+44];
	min.f32 	%f57, %f55, %f56;
	ld.global.nc.f32 	%f58, [%rd12+48];
	min.f32 	%f59, %f57, %f58;
	ld.global.nc.f32 	%f60, [%rd12+52];
	min.f32 	%f63, %f59, %f60;
	add.s32 	%r12, %r12, 2;
	add.s64 	%rd12, %rd12, 112;
	setp.ne.s32 	%p1, %r12, 6;
	@%p1 bra 	$L__BB0_3;
	add.s32 	%r11, %r11, 1;
	setp.ne.s32 	%p2, %r11, 17;
	@%p2 bra 	$L__BB0_2;
	add.s32 	%r10, %r10, 1;
	setp.ne.s32 	%p3, %r10, 17;
	@%p3 bra 	$L__BB0_1;
	cvta.to.global.u64 	%rd11, %rd6;
	st.global.f32 	[%rd11], %f63;
	ret;

}


// ===== COMPILED SASS (sm_100) =====

	.target	sm_100

	.elftype	@"ET_EXEC"


//--------------------- .note.nv.tkinfo           --------------------------
	.section	.note.nv.tkinfo,"",@"SHT_NOTE"
	.sectionflags	@"SHF_NOTE_NV_TKINFO"
	.tkinfo
        /*0018*/ 	.word	0x00000002
        /*0030*/ 	.string	""
        /*0030*/ 	.string	"ptxas"
        /*0030*/ 	.string	"Cuda compilation tools, release 13.0, V13.0.88"
        /*0030*/ 	.string	"Build cuda_13.0.r13.0/compiler.36424714_0"
        /*0030*/ 	.string	"-arch sm_100 -m 64 "



//--------------------- .note.nv.cuinfo           --------------------------
	.section	.note.nv.cuinfo,"",@"SHT_NOTE"
	.sectionflags	@"SHF_NOTE_NV_CUINFO"
        /*0018*/ 	.short	0x0002
        /*001a*/ 	.short	0x0064
        /*001c*/ 	.short	0x0082
	.zero		2


//--------------------- .nv.info                  --------------------------
	.section	.nv.info,"",@"SHT_CUDA_INFO"
	.align	4


	//----- nvinfo : EIATTR_REGCOUNT
	.align		4
        /*0000*/ 	.byte	0x04, 0x2f
        /*0002*/ 	.short	(.L_1 - .L_0)
	.align		4
.L_0:
        /*0004*/ 	.word	index@(default_function_kernel)
        /*0008*/ 	.word	0x0000001e


	//----- nvinfo : EIATTR_FRAME_SIZE
	.align		4
.L_1:
        /*000c*/ 	.byte	0x04, 0x11
        /*000e*/ 	.short	(.L_3 - .L_2)
	.align		4
.L_2:
        /*0010*/ 	.word	index@(default_function_kernel)
        /*0014*/ 	.word	0x00000000


	//----- nvinfo : EIATTR_MIN_STACK_SIZE
	.align		4
.L_3:
        /*0018*/ 	.byte	0x04, 0x12
        /*001a*/ 	.short	(.L_5 - .L_4)
	.align		4
.L_4:
        /*001c*/ 	.word	index@(default_function_kernel)
        /*0020*/ 	.word	0x00000000
.L_5:


//--------------------- .nv.compat                --------------------------
	.section	.nv.compat,"",@"SHT_CUDA_COMPAT_INFO"
	.align	4
        /*0000*/ 	.byte	0x02, 0x09, 0x00, 0x00, 0x02, 0x02, 0x01, 0x00, 0x02, 0x05, 0x05, 0x00, 0x03, 0x07, 0x01, 0x01
        /*0010*/ 	.byte	0x02, 0x03, 0x00, 0x00, 0x02, 0x06, 0x01, 0x00, 0x04, 0x0b, 0x08, 0x00, 0x09, 0x00, 0x00, 0x00
        /*0020*/ 	.byte	0x00, 0x00, 0x00, 0x00


//--------------------- .nv.info.default_function_kernel --------------------------
	.section	.nv.info.default_function_kernel,"",@"SHT_CUDA_INFO"
	.sectionflags	@""
	.align	4


	//----- nvinfo : EIATTR_CUDA_API_VERSION
	.align		4
        /*0000*/ 	.byte	0x04, 0x37
        /*0002*/ 	.short	(.L_7 - .L_6)
.L_6:
        /*0004*/ 	.word	0x00000082


	//----- nvinfo : EIATTR_KPARAM_INFO
	.align		4
.L_7:
        /*0008*/ 	.byte	0x04, 0x17
        /*000a*/ 	.short	(.L_9 - .L_8)
.L_8:
        /*000c*/ 	.word	0x00000000
        /*0010*/ 	.short	0x0001
        /*0012*/ 	.short	0x0008
        /*0014*/ 	.byte	0x00, 0xf5, 0x21, 0x00


	//----- nvinfo : EIATTR_KPARAM_INFO
	.align		4
.L_9:
        /*0018*/ 	.byte	0x04, 0x17
        /*001a*/ 	.short	(.L_11 - .L_10)
.L_10:
        /*001c*/ 	.word	0x00000000
        /*0020*/ 	.short	0x0000
        /*0022*/ 	.short	0x0000
        /*0024*/ 	.byte	0x00, 0xf5, 0x21, 0x00


	//----- nvinfo : EIATTR_SPARSE_MMA_MASK
	.align		4
.L_11:
        /*0028*/ 	.byte	0x03, 0x50
        /*002a*/ 	.short	0x0000


	//----- nvinfo : EIATTR_MAXREG_COUNT
	.align		4
        /*002c*/ 	.byte	0x03, 0x1b
        /*002e*/ 	.short	0x00ff


	//----- nvinfo : EIATTR_MERCURY_ISA_VERSION
	.align		4
        /*0030*/ 	.byte	0x03, 0x5f
        /*0032*/ 	.short	0x0101


	//----- nvinfo : EIATTR_VRC_CTA_INIT_COUNT
	.align		4
        /*0034*/ 	.byte	0x02, 0x4a
	.zero		1
	.zero		1


	//----- nvinfo : EIATTR_EXIT_INSTR_OFFSETS
	.align		4
        /*0038*/ 	.byte	0x04, 0x1c
        /*003a*/ 	.short	(.L_13 - .L_12)


	//   ....[0]....
.L_12:
        /*003c*/ 	.word	0x00000920


	//----- nvinfo : EIATTR_CBANK_PARAM_SIZE
	.align		4
.L_13:
        /*0040*/ 	.byte	0x03, 0x19
        /*0042*/ 	.short	0x0010


	//----- nvinfo : EIATTR_PARAM_CBANK
	.align		4
        /*0044*/ 	.byte	0x04, 0x0a
        /*0046*/ 	.short	(.L_15 - .L_14)
	.align		4
.L_14:
        /*0048*/ 	.word	index@(.nv.constant0.default_function_kernel)
        /*004c*/ 	.short	0x0380
        /*004e*/ 	.short	0x0010


	//----- nvinfo : EIATTR_SW_WAR
	.align		4
.L_15:
        /*0050*/ 	.byte	0x04, 0x36
        /*0052*/ 	.short	(.L_17 - .L_16)
.L_16:
        /*0054*/ 	.word	0x00000008
.L_17:


//--------------------- .nv.callgraph             --------------------------
	.section	.nv.callgraph,"",@"SHT_CUDA_CALLGRAPH"
	.align	4
	.sectionentsize	8
	.align		4
        /*0000*/ 	.word	0x00000000
	.align		4
        /*0004*/ 	.word	0xffffffff
	.align		4
        /*0008*/ 	.word	0x00000000
	.align		4
        /*000c*/ 	.word	0xfffffffe
	.align		4
        /*0010*/ 	.word	0x00000000
	.align		4
        /*0014*/ 	.word	0xfffffffd
	.align		4
        /*0018*/ 	.word	0x00000000
	.align		4
        /*001c*/ 	.word	0xfffffffc


//--------------------- .text.default_function_kernel --------------------------
	.section	.text.default_function_kernel,"ax",@progbits
	.align	128
        .global         default_function_kernel
        .type           default_function_kernel,@function
        .size           default_function_kernel,(.L_x_3 - default_function_kernel)
        .other          default_function_kernel,@"STO_CUDA_ENTRY STV_DEFAULT"
default_function_kernel:
.text.default_function_kernel:
[----:B------:R-:W-:Y:S01]  /*0000*/  LDC R1, c[0x0][0x37c] ;  /* 0x0000df00ff017b82 */ /* 0x000fe20000000800 */
[----:B------:R-:W0:Y:S01]  /*0010*/  LDCU.64 UR4, c[0x0][0x380] ;  /* 0x00007000ff0477ac */ /* 0x000e220008000a00 */
[----:B------:R-:W-:Y:S02]  /*0020*/  IMAD.MOV.U32 R0, RZ, RZ, RZ ;  /* 0x000000ffff007224 */ /* 0x000fe400078e00ff */
[----:B------:R-:W-:Y:S01]  /*0030*/  IMAD.MOV.U32 R27, RZ, RZ, 0x7f7ffffd ;  /* 0x7f7ffffdff1b7424 */ /* 0x000fe200078e00ff */
[----:B------:R-:W1:Y:S01]  /*0040*/  LDCU.64 UR6, c[0x0][0x358] ;  /* 0x00006b00ff0677ac */ /* 0x000e620008000a00 */
[----:B0-----:R-:W-:-:S04]  /*0050*/  UIADD3 UR4, UP0, UPT, UR4, 0x38, URZ ;  /* 0x0000003804047890 */ /* 0x001fc8000ff1e0ff */
[----:B-1----:R-:W-:-:S12]  /*0060*/  UIADD3.X UR5, UPT, UPT, URZ, UR5, URZ, UP0, !UPT ;  /* 0x00000005ff057290 */ /* 0x002fd800087fe4ff */
.L_x_1:
[----:B------:R-:W-:Y:S02]  /*0070*/  IMAD.U32 R2, RZ, RZ, UR4 ;  /* 0x00000004ff027e24 */ /* 0x000fe4000f8e00ff */
[----:B------:R-:W-:Y:S02]  /*0080*/  IMAD.U32 R3, RZ, RZ, UR5 ;  /* 0x00000005ff037e24 */ /* 0x000fe4000f8e00ff */
[----:B------:R-:W-:Y:S02]  /*0090*/  IMAD.MOV.U32 R11, RZ, RZ, RZ ;  /* 0x000000ffff0b7224 */ /* 0x000fe400078e00ff */
[----:B------:R-:W-:-:S04]  /*00a0*/  IMAD.WIDE.U32 R2, R0, 0x1650, R2 ;  /* 0x0000165000027825 */ /* 0x000fc800078e0002 */
[----:B------:R-:W-:-:S05]  /*00b0*/  VIADD R0, R0, 0x1 ;  /* 0x0000000100007836 */ /* 0x000fca0000000000 */
[----:B------:R-:W-:-:S13]  /*00c0*/  ISETP.NE.AND P1, PT, R0, 0x11, PT ;  /* 0x000000110000780c */ /* 0x000fda0003f25270 */
.L_x_0:
[----:B------:R-:W-:-:S05]  /*00d0*/  IMAD.WIDE.U32 R4, R11, 0x150, R2 ;  /* 0x000001500b047825 */ /* 0x000fca00078e0002 */
[----:B------:R-:W2:Y:S04]  /*00e0*/  LDG.E.CONSTANT R20, desc[UR6][R4.64+-0x38] ;  /* 0xffffc80604147981 */ /* 0x000ea8000c1e9900 */
[----:B------:R-:W2:Y:S04]  /*00f0*/  LDG.E.CONSTANT R22, desc[UR6][R4.64+-0x34] ;  /* 0xffffcc0604167981 */ /* 0x000ea8000c1e9900 */
[----:B------:R-:W3:Y:S04]  /*0100*/  LDG.E.CONSTANT R23, desc[UR6][R4.64+-0x30] ;  /* 0xffffd00604177981 */ /* 0x000ee8000c1e9900 */
[----:B------:R-:W3:Y:S04]  /*0110*/  LDG.E.CONSTANT R24, desc[UR6][R4.64+-0x2c] ;  /* 0xffffd40604187981 */ /* 0x000ee8000c1e9900 */
[----:B------:R-:W4:Y:S04]  /*0120*/  LDG.E.CONSTANT R14, desc[UR6][R4.64+-0x28] ;  /* 0xffffd806040e7981 */ /* 0x000f28000c1e9900 */
[----:B------:R-:W4:Y:S04]  /*0130*/  LDG.E.CONSTANT R19, desc[UR6][R4.64+-0x24] ;  /* 0xffffdc0604137981 */ /* 0x000f28000c1e9900 */
[----:B------:R-:W5:Y:S04]  /*0140*/  LDG.E.CONSTANT R17, desc[UR6][R4.64+-0x20] ;  /* 0xffffe00604117981 */ /* 0x000f68000c1e9900 */
        /* <DEDUP_REMOVED lines=11> */
[----:B------:R-:W5:Y:S01]  /*0200*/  LDG.E.CONSTANT R25, desc[UR6][R4.64+0x14] ;  /* 0x0000140604197981 */ /* 0x000f62000c1e9900 */
[----:B--2---:R-:W-:-:S03]  /*0210*/  FMNMX3 R20, R27, R20, R22, PT ;  /* 0x000000141b147276 */ /* 0x004fc60003800016 */
[----:B------:R-:W2:Y:S04]  /*0220*/  LDG.E.CONSTANT R22, desc[UR6][R4.64+0x10] ;  /* 0x0000100604167981 */ /* 0x000ea8000c1e9900 */
[----:B------:R-:W2:Y:S01]  /*0230*/  LDG.E.CONSTANT R27, desc[UR6][R4.64+0x110] ;  /* 0x00011006041b7981 */ /* 0x000ea2000c1e9900 */
[----:B---3--:R-:W-:-:S03]  /*0240*/  FMNMX3 R24, R20, R23, R24, PT ;  /* 0x0000001714187276 */ /* 0x008fc60003800018 */
[----:B------:R-:W3:Y:S04]  /*0250*/  LDG.E.CONSTANT R20, desc[UR6][R4.64+0x18] ;  /* 0x0000180604147981 */ /* 0x000ee8000c1e9900 */
[----:B------:R-:W3:Y:S01]  /*0260*/  LDG.E.CONSTANT R23, desc[UR6][R4.64+0x1c] ;  /* 0x00001c0604177981 */ /* 0x000ee2000c1e9900 */
[----:B----4-:R-:W-:-:S03]  /*0270*/  FMNMX3 R24, R24, R14, R19, PT ;  /* 0x0000000e18187276 */ /* 0x010fc60003800013 */
[----:B------:R-:W4:Y:S04]  /*0280*/  LDG.E.CONSTANT R14, desc[UR6][R4.64+0x20] ;  /* 0x00002006040e7981 */ /* 0x000f28000c1e9900 */
[----:B------:R-:W4:Y:S01]  /*0290*/  LDG.E.CONSTANT R19, desc[UR6][R4.64+0x24] ;  /* 0x0000240604137981 */ /* 0x000f22000c1e9900 */
[----:B-----5:R-:W-:-:S03]  /*02a0*/  FMNMX3 R24, R24, R17, R12, PT ;  /* 0x0000001118187276 */ /* 0x020fc6000380000c */
[----:B------:R-:W5:Y:S04]  /*02b0*/  LDG.E.CONSTANT R12, desc[UR6][R4.64+0x28] ;  /* 0x00002806040c7981 */ /* 0x000f68000c1e9900 */
[----:B------:R-:W5:Y:S01]  /*02c0*/  LDG.E.CONSTANT R17, desc[UR6][R4.64+0x2c] ;  /* 0x00002c0604117981 */ /* 0x000f62000c1e9900 */
[----:B------:R-:W-:-:S03]  /*02d0*/  FMNMX3 R24, R24, R10, R15, PT ;  /* 0x0000000a18187276 */ /* 0x000fc6000380000f */
        /* <DEDUP_REMOVED lines=82> */
[----:B------:R-:W5:Y:S04]  /*0800*/  LDG.E.CONSTANT R15, desc[UR6][R4.64+0x10c] ;  /* 0x00010c06040f7981 */ /* 0x000f68000c1e9900 */
[----:B------:R-:W5:Y:S01]  /*0810*/  LDG.E.CONSTANT R10, desc[UR6][R4.64+0x114] ;  /* 0x00011406040a7981 */ /* 0x000f62000c1e9900 */
[----:B------:R-:W-:-:S04]  /*0820*/  FMNMX3 R6, R26, R13, R6, PT ;  /* 0x0000000d1a067276 */ /* 0x000fc80003800006 */
[----:B------:R-:W-:-:S04]  /*0830*/  FMNMX3 R6, R6, R7, R8, PT ;  /* 0x0000000706067276 */ /* 0x000fc80003800008 */
[----:B------:R-:W-:Y:S01]  /*0840*/  FMNMX3 R6, R6, R16, R9, PT ;  /* 0x0000001006067276 */ /* 0x000fe20003800009 */
[----:B------:R-:W-:-:S03]  /*0850*/  VIADD R11, R11, 0x1 ;  /* 0x000000010b0b7836 */ /* 0x000fc60000000000 */
[----:B------:R-:W-:Y:S02]  /*0860*/  FMNMX3 R6, R6, R21, R18, PT ;  /* 0x0000001506067276 */ /* 0x000fe40003800012 */
[----:B------:R-:W-:Y:S02]  /*0870*/  ISETP.NE.AND P0, PT, R11, 0x11, PT ;  /* 0x000000110b00780c */ /* 0x000fe40003f05270 */
[----:B--2---:R-:W-:-:S04]  /*0880*/  FMNMX3 R6, R6, R25, R22, PT ;  /* 0x0000001906067276 */ /* 0x004fc80003800016 */
[----:B---3--:R-:W-:-:S04]  /*0890*/  FMNMX3 R6, R6, R23, R20, PT ;  /* 0x0000001706067276 */ /* 0x008fc80003800014 */
[----:B----4-:R-:W-:-:S04]  /*08a0*/  FMNMX3 R6, R6, R19, R14, PT ;  /* 0x0000001306067276 */ /* 0x010fc8000380000e */
[----:B-----5:R-:W-:-:S04]  /*08b0*/  FMNMX3 R6, R6, R17, R12, PT ;  /* 0x0000001106067276 */ /* 0x020fc8000380000c */
[----:B------:R-:W-:-:S04]  /*08c0*/  FMNMX3 R6, R6, R24, R15, PT ;  /* 0x0000001806067276 */ /* 0x000fc8000380000f */
[----:B------:R-:W-:Y:S01]  /*08d0*/  FMNMX3 R27, R6, R27, R10, PT ;  /* 0x0000001b061b7276 */ /* 0x000fe2000380000a */
[----:B------:R-:W-:Y:S06]  /*08e0*/  @P0 BRA `(.L_x_0) ;  /* 0xfffffff400f80947 */ /* 0x000fec000383ffff */
[----:B------:R-:W-:Y:S05]  /*08f0*/  @P1 BRA `(.L_x_1) ;  /* 0xfffffff400dc1947 */ /* 0x000fea000383ffff */
[----:B------:R-:W0:Y:S02]  /*0900*/  LDC.64 R2, c[0x0][0x388] ;  /* 0x0000e200ff027b82 */ /* 0x000e240000000a00 */
[----:B0-----:R-:W-:Y:S01]  /*0910*/  STG.E desc[UR6][R2.64], R27 ;  /* 0x0000001b02007986 */ /* 0x001fe2000c101906 */
[----:B------:R-:W-:Y:S05]  /*0920*/  EXIT ;  /* 0x000000000000794d */ /* 0x000fea0003800000 */
.L_x_2:
[----:B------:R-:W-:-:S00]  /*0930*/  BRA `(.L_x_2) ;  /* 0xfffffffc00fc7947 */ /* 0x000fc0000383ffff */
[----:B------:R-:W-:-:S00]  /*0940*/  NOP ;  /* 0x0000000000007918 */ /* 0x000fc00000000000 */
        /* <DEDUP_REMOVED lines=11> */
.L_x_3:


//--------------------- .nv.shared.reserved.0     --------------------------
	.section	.nv.shared.reserved.0,"aw",@nobits
	.weak		__nv_reservedSMEM_offset_0_alias
	.size		__nv_reservedSMEM_offset_0_alias, 0, 64
	.other		__nv_reservedSMEM_offset_0_alias,@"STO_CUDA_RESERVED_SHARED STV_DEFAULT"
__nv_reservedSMEM_offset_0_alias:
	.zero		0
	.zero		64


//--------------------- .nv.constant0.default_function_kernel --------------------------
	.section	.nv.constant0.default_function_kernel,"a",@progbits
	.sectionflags	@""
	.align	4
.nv.constant0.default_function_kernel:
	.zero		912


//--------------------- SYMBOLS --------------------------

	.type		.nv.reservedSmem.offset0,@object
	.size		.nv.reservedSmem.offset0,0x4
